//
// Generated by NVIDIA NVVM Compiler
//
// Compiler Build ID: CL-36424714
// Cuda compilation tools, release 13.0, V13.0.88
// Based on NVVM 20.0.0
//

.version 9.0
.target sm_100
.address_size 64

	// .globl	_Z9MatrixAddPiS_S_

.visible .entry _Z9MatrixAddPiS_S_(
	.param .u64 .ptr .align 1 _Z9MatrixAddPiS_S__param_0,
	.param .u64 .ptr .align 1 _Z9MatrixAddPiS_S__param_1,
	.param .u64 .ptr .align 1 _Z9MatrixAddPiS_S__param_2
)
{
	.reg .b32 	%r<14>;
	.reg .b64 	%rd<11>;

	ld.param.u64 	%rd1, [_Z9MatrixAddPiS_S__param_0];
	ld.param.u64 	%rd2, [_Z9MatrixAddPiS_S__param_1];
	ld.param.u64 	%rd3, [_Z9MatrixAddPiS_S__param_2];
	cvta.to.global.u64 	%rd4, %rd3;
	cvta.to.global.u64 	%rd5, %rd2;
	cvta.to.global.u64 	%rd6, %rd1;
	mov.u32 	%r1, %ntid.x;
	mov.u32 	%r2, %ctaid.x;
	mov.u32 	%r3, %tid.x;
	mov.u32 	%r4, %ntid.y;
	mov.u32 	%r5, %ctaid.y;
	mov.u32 	%r6, %tid.y;
	mad.lo.s32 	%r7, %r4, %r5, %r6;
	mov.u32 	%r8, %nctaid.x;
	mad.lo.s32 	%r9, %r7, %r8, %r2;
	mad.lo.s32 	%r10, %r9, %r1, %r3;
	mul.wide.s32 	%rd7, %r10, 4;
	add.s64 	%rd8, %rd6, %rd7;
	ld.global.u32 	%r11, [%rd8];
	add.s64 	%rd9, %rd5, %rd7;
	ld.global.u32 	%r12, [%rd9];
	add.s32 	%r13, %r12, %r11;
	add.s64 	%rd10, %rd4, %rd7;
	st.global.u32 	[%rd10], %r13;
	ret;

}


// ===== COMPILED SASS (sm_100) =====

	.target	sm_100

	.elftype	@"ET_EXEC"


//--------------------- .note.nv.tkinfo           --------------------------
	.section	.note.nv.tkinfo,"",@"SHT_NOTE"
	.sectionflags	@"SHF_NOTE_NV_TKINFO"
	.tkinfo
        /*0018*/ 	.word	0x00000002
        /*0030*/ 	.string	""
        /*0030*/ 	.string	"ptxas"
        /*0030*/ 	.string	"Cuda compilation tools, release 13.0, V13.0.88"
        /*0030*/ 	.string	"Build cuda_13.0.r13.0/compiler.36424714_0"
        /*0030*/ 	.string	"-arch sm_100 -m 64 "



//--------------------- .note.nv.cuinfo           --------------------------
	.section	.note.nv.cuinfo,"",@"SHT_NOTE"
	.sectionflags	@"SHF_NOTE_NV_CUINFO"
        /*0018*/ 	.short	0x0002
        /*001a*/ 	.short	0x0064
        /*001c*/ 	.short	0x0082
	.zero		2


//--------------------- .nv.info                  --------------------------
	.section	.nv.info,"",@"SHT_CUDA_INFO"
	.align	4


	//----- nvinfo : EIATTR_REGCOUNT
	.align		4
        /*0000*/ 	.byte	0x04, 0x2f
        /*0002*/ 	.short	(.L_1 - .L_0)
	.align		4
.L_0:
        /*0004*/ 	.word	index@(_Z9MatrixAddPiS_S_)
        /*0008*/ 	.word	0x0000000e


	//----- nvinfo : EIATTR_FRAME_SIZE
	.align		4
.L_1:
        /*000c*/ 	.byte	0x04, 0x11
        /*000e*/ 	.short	(.L_3 - .L_2)
	.align		4
.L_2:
        /*0010*/ 	.word	index@(_Z9MatrixAddPiS_S_)
        /*0014*/ 	.word	0x00000000


	//----- nvinfo : EIATTR_MIN_STACK_SIZE
	.align		4
.L_3:
        /*0018*/ 	.byte	0x04, 0x12
        /*001a*/ 	.short	(.L_5 - .L_4)
	.align		4
.L_4:
        /*001c*/ 	.word	index@(_Z9MatrixAddPiS_S_)
        /*0020*/ 	.word	0x00000000
.L_5:


//--------------------- .nv.compat                --------------------------
	.section	.nv.compat,"",@"SHT_CUDA_COMPAT_INFO"
	.align	4
        /*0000*/ 	.byte	0x02, 0x09, 0x00, 0x00, 0x02, 0x02, 0x01, 0x00, 0x02, 0x05, 0x05, 0x00, 0x03, 0x07, 0x01, 0x01
        /*0010*/ 	.byte	0x02, 0x03, 0x00, 0x00, 0x02, 0x06, 0x01, 0x00, 0x04, 0x0b, 0x08, 0x00, 0x09, 0x00, 0x00, 0x00
        /*0020*/ 	.byte	0x00, 0x00, 0x00, 0x00


//--------------------- .nv.info._Z9MatrixAddPiS_S_ --------------------------
	.section	.nv.info._Z9MatrixAddPiS_S_,"",@"SHT_CUDA_INFO"
	.sectionflags	@""
	.align	4


	//----- nvinfo : EIATTR_CUDA_API_VERSION
	.align		4
        /*0000*/ 	.byte	0x04, 0x37
        /*0002*/ 	.short	(.L_7 - .L_6)
.L_6:
        /*0004*/ 	.word	0x00000082


	//----- nvinfo : EIATTR_KPARAM_INFO
	.align		4
.L_7:
        /*0008*/ 	.byte	0x04, 0x17
        /*000a*/ 	.short	(.L_9 - .L_8)
.L_8:
        /*000c*/ 	.word	0x00000000
        /*0010*/ 	.short	0x0002
        /*0012*/ 	.short	0x0010
        /*0014*/ 	.byte	0x00, 0xf5, 0x21, 0x00


	//----- nvinfo : EIATTR_KPARAM_INFO
	.align		4
.L_9:
        /*0018*/ 	.byte	0x04, 0x17
        /*001a*/ 	.short	(.L_11 - .L_10)
.L_10:
        /*001c*/ 	.word	0x00000000
        /*0020*/ 	.short	0x0001
        /*0022*/ 	.short	0x0008
        /*0024*/ 	.byte	0x00, 0xf5, 0x21, 0x00


	//----- nvinfo : EIATTR_KPARAM_INFO
	.align		4
.L_11:
        /*0028*/ 	.byte	0x04, 0x17
        /*002a*/ 	.short	(.L_13 - .L_12)
.L_12:
        /*002c*/ 	.word	0x00000000
        /*0030*/ 	.short	0x0000
        /*0032*/ 	.short	0x0000
        /*0034*/ 	.byte	0x00, 0xf5, 0x21, 0x00


	//----- nvinfo : EIATTR_SPARSE_MMA_MASK
	.align		4
.L_13:
        /*0038*/ 	.byte	0x03, 0x50
        /*003a*/ 	.short	0x0000


	//----- nvinfo : EIATTR_MAXREG_COUNT
	.align		4
        /*003c*/ 	.byte	0x03, 0x1b
        /*003e*/ 	.short	0x00ff


	//----- nvinfo : EIATTR_MERCURY_ISA_VERSION
	.align		4
        /*0040*/ 	.byte	0x03, 0x5f
        /*0042*/ 	.short	0x0101


	//----- nvinfo : EIATTR_VRC_CTA_INIT_COUNT
	.align		4
        /*0044*/ 	.byte	0x02, 0x4a
	.zero		1
	.zero		1


	//----- nvinfo : EIATTR_EXIT_INSTR_OFFSETS
	.align		4
        /*0048*/ 	.byte	0x04, 0x1c
        /*004a*/ 	.short	(.L_15 - .L_14)


	//   ....[0]....
.L_14:
        /*004c*/ 	.word	0x00000160


	//----- nvinfo : EIATTR_CBANK_PARAM_SIZE
	.align		4
.L_15:
        /*0050*/ 	.byte	0x03, 0x19
        /*0052*/ 	.short	0x0018


	//----- nvinfo : EIATTR_PARAM_CBANK
	.align		4
        /*0054*/ 	.byte	0x04, 0x0a
        /*0056*/ 	.short	(.L_17 - .L_16)
	.align		4
.L_16:
        /*0058*/ 	.word	index@(.nv.constant0._Z9MatrixAddPiS_S_)
        /*005c*/ 	.short	0x0380
        /*005e*/ 	.short	0x0018


	//----- nvinfo : EIATTR_SW_WAR
	.align		4
.L_17:
        /*0060*/ 	.byte	0x04, 0x36
        /*0062*/ 	.short	(.L_19 - .L_18)
.L_18:
        /*0064*/ 	.word	0x00000008
.L_19:


//--------------------- .nv.callgraph             --------------------------
	.section	.nv.callgraph,"",@"SHT_CUDA_CALLGRAPH"
	.align	4
	.sectionentsize	8
	.align		4
        /*0000*/ 	.word	0x00000000
	.align		4
        /*0004*/ 	.word	0xffffffff
	.align		4
        /*0008*/ 	.word	0x00000000
	.align		4
        /*000c*/ 	.word	0xfffffffe
	.align		4
        /*0010*/ 	.word	0x00000000
	.align		4
        /*0014*/ 	.word	0xfffffffd
	.align		4
        /*0018*/ 	.word	0x00000000
	.align		4
        /*001c*/ 	.word	0xfffffffc


//--------------------- .text._Z9MatrixAddPiS_S_  --------------------------
	.section	.text._Z9MatrixAddPiS_S_,"ax",@progbits
	.align	128
        .global         _Z9MatrixAddPiS_S_
        .type           _Z9MatrixAddPiS_S_,@function
        .size           _Z9MatrixAddPiS_S_,(.L_x_1 - _Z9MatrixAddPiS_S_)
        .other          _Z9MatrixAddPiS_S_,@"STO_CUDA_ENTRY STV_DEFAULT"
_Z9MatrixAddPiS_S_:
.text._Z9MatrixAddPiS_S_:
[----:B------:R-:W-:Y:S01]  /*0000*/  LDC R1, c[0x0][0x37c] ;  /* 0x0000df00ff017b82 */ /* 0x000fe20000000800 */
[----:B------:R-:W0:Y:S01]  /*0010*/  S2R R0, SR_CTAID.Y ;  /* 0x0000000000007919 */ /* 0x000e220000002600 */
[----:B------:R-:W1:Y:S06]  /*0020*/  LDCU UR6, c[0x0][0x360] ;  /* 0x00006c00ff0677ac */ /* 0x000e6c0008000800 */
[----:B------:R-:W2:Y:S01]  /*0030*/  S2UR UR7, SR_CTAID.X ;  /* 0x00000000000779c3 */ /* 0x000ea20000002500 */
[----:B------:R-:W0:Y:S01]  /*0040*/  S2R R7, SR_TID.Y ;  /* 0x0000000000077919 */ /* 0x000e220000002200 */
[----:B------:R-:W0:Y:S01]  /*0050*/  LDCU UR8, c[0x0][0x364] ;  /* 0x00006c80ff0877ac */ /* 0x000e220008000800 */
[----:B------:R-:W1:Y:S01]  /*0060*/  S2R R9, SR_TID.X ;  /* 0x0000000000097919 */ /* 0x000e620000002100 */
[----:B------:R-:W3:Y:S04]  /*0070*/  LDCU.64 UR4, c[0x0][0x358] ;  /* 0x00006b00ff0477ac */ /* 0x000ee80008000a00 */
[----:B------:R-:W2:Y:S08]  /*0080*/  LDC R11, c[0x0][0x370] ;  /* 0x0000dc00ff0b7b82 */ /* 0x000eb00000000800 */
[----:B------:R-:W4:Y:S08]  /*0090*/  LDC.64 R2, c[0x0][0x380] ;  /* 0x0000e000ff027b82 */ /* 0x000f300000000a00 */
[----:B------:R-:W5:Y:S01]  /*00a0*/  LDC.64 R4, c[0x0][0x388] ;  /* 0x0000e200ff047b82 */ /* 0x000f620000000a00 */
[----:B0-----:R-:W-:-:S07]  /*00b0*/  IMAD R0, R0, UR8, R7 ;  /* 0x0000000800007c24 */ /* 0x001fce000f8e0207 */
[----:B------:R-:W0:Y:S01]  /*00c0*/  LDC.64 R6, c[0x0][0x390] ;  /* 0x0000e400ff067b82 */ /* 0x000e220000000a00 */
[----:B--2---:R-:W-:-:S04]  /*00d0*/  IMAD R0, R0, R11, UR7 ;  /* 0x0000000700007e24 */ /* 0x004fc8000f8e020b */
[----:B-1----:R-:W-:-:S04]  /*00e0*/  IMAD R9, R0, UR6, R9 ;  /* 0x0000000600097c24 */ /* 0x002fc8000f8e0209 */
[----:B----4-:R-:W-:-:S04]  /*00f0*/  IMAD.WIDE R2, R9, 0x4, R2 ;  /* 0x0000000409027825 */ /* 0x010fc800078e0202 */
[C---:B-----5:R-:W-:Y:S02]  /*0100*/  IMAD.WIDE R4, R9.reuse, 0x4, R4 ;  /* 0x0000000409047825 */ /* 0x060fe400078e0204 */
[----:B---3--:R-:W2:Y:S04]  /*0110*/  LDG.E R2, desc[UR4][R2.64] ;  /* 0x0000000402027981 */ /* 0x008ea8000c1e1900 */
[----:B------:R-:W2:Y:S01]  /*0120*/  LDG.E R5, desc[UR4][R4.64] ;  /* 0x0000000404057981 */ /* 0x000ea2000c1e1900 */
[----:B0-----:R-:W-:Y:S01]  /*0130*/  IMAD.WIDE R6, R9, 0x4, R6 ;  /* 0x0000000409067825 */ /* 0x001fe200078e0206 */
[----:B--2---:R-:W-:-:S05]  /*0140*/  IADD3 R9, PT, PT, R2, R5, RZ ;  /* 0x0000000502097210 */ /* 0x004fca0007ffe0ff */
[----:B------:R-:W-:Y:S01]  /*0150*/  STG.E desc[UR4][R6.64], R9 ;  /* 0x0000000906007986 */ /* 0x000fe2000c101904 */
[----:B------:R-:W-:Y:S05]  /*0160*/  EXIT ;  /* 0x000000000000794d */ /* 0x000fea0003800000 */
.L_x_0:
[----:B------:R-:W-:-:S00]  /*0170*/  BRA `(.L_x_0) ;  /* 0xfffffffc00fc7947 */ /* 0x000fc0000383ffff */
[----:B------:R-:W-:-:S00]  /*0180*/  NOP ;  /* 0x0000000000007918 */ /* 0x000fc00000000000 */
[----:B------:R-:W-:-:S00]  /*0190*/  NOP ;  /* 0x0000000000007918 */ /* 0x000fc00000000000 */
[----:B------:R-:W-:-:S00]  /*01a0*/  NOP ;  /* 0x0000000000007918 */ /* 0x000fc00000000000 */
[----:B------:R-:W-:-:S00]  /*01b0*/  NOP ;  /* 0x0000000000007918 */ /* 0x000fc00000000000 */
[----:B------:R-:W-:-:S00]  /*01c0*/  NOP ;  /* 0x0000000000007918 */ /* 0x000fc00000000000 */
[----:B------:R-:W-:-:S00]  /*01d0*/  NOP ;  /* 0x0000000000007918 */ /* 0x000fc00000000000 */
[----:B------:R-:W-:-:S00]  /*01e0*/  NOP ;  /* 0x0000000000007918 */ /* 0x000fc00000000000 */
[----:B------:R-:W-:-:S00]  /*01f0*/  NOP ;  /* 0x0000000000007918 */ /* 0x000fc00000000000 */
.L_x_1:


//--------------------- .nv.shared.reserved.0     --------------------------
	.section	.nv.shared.reserved.0,"aw",@nobits
	.weak		__nv_reservedSMEM_offset_0_alias
	.size		__nv_reservedSMEM_offset_0_alias, 0, 64
	.other		__nv_reservedSMEM_offset_0_alias,@"STO_CUDA_RESERVED_SHARED STV_DEFAULT"
__nv_reservedSMEM_offset_0_alias:
	.zero		0
	.zero		64


//--------------------- .nv.constant0._Z9MatrixAddPiS_S_ --------------------------
	.section	.nv.constant0._Z9MatrixAddPiS_S_,"a",@progbits
	.sectionflags	@""
	.align	4
.nv.constant0._Z9MatrixAddPiS_S_:
	.zero		920


//--------------------- SYMBOLS --------------------------

	.type		.nv.reservedSmem.offset0,@object
	.size		.nv.reservedSmem.offset0,0x4
